//
// Generated by NVIDIA NVVM Compiler
//
// Compiler Build ID: CL-36424714
// Cuda compilation tools, release 13.0, V13.0.88
// Based on NVVM 20.0.0
//

.version 9.0
.target sm_100
.address_size 64

	// .globl	_Z12multMatricesPfS_S_

.visible .entry _Z12multMatricesPfS_S_(
	.param .u64 .ptr .align 1 _Z12multMatricesPfS_S__param_0,
	.param .u64 .ptr .align 1 _Z12multMatricesPfS_S__param_1,
	.param .u64 .ptr .align 1 _Z12multMatricesPfS_S__param_2
)
{
	.reg .pred 	%p<2>;
	.reg .b32 	%r<26>;
	.reg .b32 	%f<33>;
	.reg .b64 	%rd<27>;

	ld.param.u64 	%rd1, [_Z12multMatricesPfS_S__param_0];
	ld.param.u64 	%rd2, [_Z12multMatricesPfS_S__param_1];
	ld.param.u64 	%rd3, [_Z12multMatricesPfS_S__param_2];
	mov.u32 	%r4, %ctaid.y;
	mov.u32 	%r5, %ntid.y;
	mov.u32 	%r6, %tid.y;
	mad.lo.s32 	%r7, %r4, %r5, %r6;
	shl.b32 	%r1, %r7, 3;
	mov.u32 	%r8, %ctaid.x;
	mov.u32 	%r9, %ntid.x;
	mov.u32 	%r10, %tid.x;
	mad.lo.s32 	%r2, %r8, %r9, %r10;
	add.s32 	%r3, %r1, %r2;
	setp.gt.s32 	%p1, %r3, 63;
	@%p1 bra 	$L__BB0_2;
	cvta.to.global.u64 	%rd4, %rd1;
	cvta.to.global.u64 	%rd5, %rd2;
	cvta.to.global.u64 	%rd6, %rd3;
	mul.wide.u32 	%rd7, %r1, 4;
	add.s64 	%rd8, %rd5, %rd7;
	ld.global.f32 	%f1, [%rd8];
	mul.wide.u32 	%rd9, %r2, 4;
	add.s64 	%rd10, %rd6, %rd9;
	ld.global.f32 	%f2, [%rd10];
	fma.rn.f32 	%f3, %f1, %f2, 0f00000000;
	cvt.rzi.s32.f32 	%r11, %f3;
	ld.global.f32 	%f4, [%rd8+4];
	add.s32 	%r12, %r2, 8;
	mul.wide.u32 	%rd11, %r12, 4;
	add.s64 	%rd12, %rd6, %rd11;
	ld.global.f32 	%f5, [%rd12];
	cvt.rn.f32.s32 	%f6, %r11;
	fma.rn.f32 	%f7, %f4, %f5, %f6;
	cvt.rzi.s32.f32 	%r13, %f7;
	ld.global.f32 	%f8, [%rd8+8];
	add.s32 	%r14, %r2, 16;
	mul.wide.u32 	%rd13, %r14, 4;
	add.s64 	%rd14, %rd6, %rd13;
	ld.global.f32 	%f9, [%rd14];
	cvt.rn.f32.s32 	%f10, %r13;
	fma.rn.f32 	%f11, %f8, %f9, %f10;
	cvt.rzi.s32.f32 	%r15, %f11;
	ld.global.f32 	%f12, [%rd8+12];
	add.s32 	%r16, %r2, 24;
	mul.wide.u32 	%rd15, %r16, 4;
	add.s64 	%rd16, %rd6, %rd15;
	ld.global.f32 	%f13, [%rd16];
	cvt.rn.f32.s32 	%f14, %r15;
	fma.rn.f32 	%f15, %f12, %f13, %f14;
	cvt.rzi.s32.f32 	%r17, %f15;
	ld.global.f32 	%f16, [%rd8+16];
	add.s32 	%r18, %r2, 32;
	mul.wide.u32 	%rd17, %r18, 4;
	add.s64 	%rd18, %rd6, %rd17;
	ld.global.f32 	%f17, [%rd18];
	cvt.rn.f32.s32 	%f18, %r17;
	fma.rn.f32 	%f19, %f16, %f17, %f18;
	cvt.rzi.s32.f32 	%r19, %f19;
	ld.global.f32 	%f20, [%rd8+20];
	add.s32 	%r20, %r2, 40;
	mul.wide.u32 	%rd19, %r20, 4;
	add.s64 	%rd20, %rd6, %rd19;
	ld.global.f32 	%f21, [%rd20];
	cvt.rn.f32.s32 	%f22, %r19;
	fma.rn.f32 	%f23, %f20, %f21, %f22;
	cvt.rzi.s32.f32 	%r21, %f23;
	ld.global.f32 	%f24, [%rd8+24];
	add.s32 	%r22, %r2, 48;
	mul.wide.u32 	%rd21, %r22, 4;
	add.s64 	%rd22, %rd6, %rd21;
	ld.global.f32 	%f25, [%rd22];
	cvt.rn.f32.s32 	%f26, %r21;
	fma.rn.f32 	%f27, %f24, %f25, %f26;
	cvt.rzi.s32.f32 	%r23, %f27;
	ld.global.f32 	%f28, [%rd8+28];
	add.s32 	%r24, %r2, 56;
	mul.wide.u32 	%rd23, %r24, 4;
	add.s64 	%rd24, %rd6, %rd23;
	ld.global.f32 	%f29, [%rd24];
	cvt.rn.f32.s32 	%f30, %r23;
	fma.rn.f32 	%f31, %f28, %f29, %f30;
	cvt.rzi.s32.f32 	%r25, %f31;
	cvt.rn.f32.s32 	%f32, %r25;
	mul.wide.s32 	%rd25, %r3, 4;
	add.s64 	%rd26, %rd4, %rd25;
	st.global.f32 	[%rd26], %f32;
$L__BB0_2:
	ret;

}


// ===== COMPILED SASS (sm_100) =====

	.target	sm_100

	.elftype	@"ET_EXEC"


//--------------------- .note.nv.tkinfo           --------------------------
	.section	.note.nv.tkinfo,"",@"SHT_NOTE"
	.sectionflags	@"SHF_NOTE_NV_TKINFO"
	.tkinfo
        /*0018*/ 	.word	0x00000002
        /*0030*/ 	.string	""
        /*0030*/ 	.string	"ptxas"
        /*0030*/ 	.string	"Cuda compilation tools, release 13.0, V13.0.88"
        /*0030*/ 	.string	"Build cuda_13.0.r13.0/compiler.36424714_0"
        /*0030*/ 	.string	"-arch sm_100 -m 64 "



//--------------------- .note.nv.cuinfo           --------------------------
	.section	.note.nv.cuinfo,"",@"SHT_NOTE"
	.sectionflags	@"SHF_NOTE_NV_CUINFO"
        /*0018*/ 	.short	0x0002
        /*001a*/ 	.short	0x0064
        /*001c*/ 	.short	0x0082
	.zero		2


//--------------------- .nv.info                  --------------------------
	.section	.nv.info,"",@"SHT_CUDA_INFO"
	.align	4


	//----- nvinfo : EIATTR_REGCOUNT
	.align		4
        /*0000*/ 	.byte	0x04, 0x2f
        /*0002*/ 	.short	(.L_1 - .L_0)
	.align		4
.L_0:
        /*0004*/ 	.word	index@(_Z12multMatricesPfS_S_)
        /*0008*/ 	.word	0x0000001e


	//----- nvinfo : EIATTR_FRAME_SIZE
	.align		4
.L_1:
        /*000c*/ 	.byte	0x04, 0x11
        /*000e*/ 	.short	(.L_3 - .L_2)
	.align		4
.L_2:
        /*0010*/ 	.word	index@(_Z12multMatricesPfS_S_)
        /*0014*/ 	.word	0x00000000


	//----- nvinfo : EIATTR_MIN_STACK_SIZE
	.align		4
.L_3:
        /*0018*/ 	.byte	0x04, 0x12
        /*001a*/ 	.short	(.L_5 - .L_4)
	.align		4
.L_4:
        /*001c*/ 	.word	index@(_Z12multMatricesPfS_S_)
        /*0020*/ 	.word	0x00000000
.L_5:


//--------------------- .nv.compat                --------------------------
	.section	.nv.compat,"",@"SHT_CUDA_COMPAT_INFO"
	.align	4
        /*0000*/ 	.byte	0x02, 0x09, 0x00, 0x00, 0x02, 0x02, 0x01, 0x00, 0x02, 0x05, 0x05, 0x00, 0x03, 0x07, 0x01, 0x01
        /*0010*/ 	.byte	0x02, 0x03, 0x00, 0x00, 0x02, 0x06, 0x01, 0x00, 0x04, 0x0b, 0x08, 0x00, 0x09, 0x00, 0x00, 0x00
        /*0020*/ 	.byte	0x00, 0x00, 0x00, 0x00


//--------------------- .nv.info._Z12multMatricesPfS_S_ --------------------------
	.section	.nv.info._Z12multMatricesPfS_S_,"",@"SHT_CUDA_INFO"
	.sectionflags	@""
	.align	4


	//----- nvinfo : EIATTR_CUDA_API_VERSION
	.align		4
        /*0000*/ 	.byte	0x04, 0x37
        /*0002*/ 	.short	(.L_7 - .L_6)
.L_6:
        /*0004*/ 	.word	0x00000082


	//----- nvinfo : EIATTR_KPARAM_INFO
	.align		4
.L_7:
        /*0008*/ 	.byte	0x04, 0x17
        /*000a*/ 	.short	(.L_9 - .L_8)
.L_8:
        /*000c*/ 	.word	0x00000000
        /*0010*/ 	.short	0x0002
        /*0012*/ 	.short	0x0010
        /*0014*/ 	.byte	0x00, 0xf5, 0x21, 0x00


	//----- nvinfo : EIATTR_KPARAM_INFO
	.align		4
.L_9:
        /*0018*/ 	.byte	0x04, 0x17
        /*001a*/ 	.short	(.L_11 - .L_10)
.L_10:
        /*001c*/ 	.word	0x00000000
        /*0020*/ 	.short	0x0001
        /*0022*/ 	.short	0x0008
        /*0024*/ 	.byte	0x00, 0xf5, 0x21, 0x00


	//----- nvinfo : EIATTR_KPARAM_INFO
	.align		4
.L_11:
        /*0028*/ 	.byte	0x04, 0x17
        /*002a*/ 	.short	(.L_13 - .L_12)
.L_12:
        /*002c*/ 	.word	0x00000000
        /*0030*/ 	.short	0x0000
        /*0032*/ 	.short	0x0000
        /*0034*/ 	.byte	0x00, 0xf5, 0x21, 0x00


	//----- nvinfo : EIATTR_SPARSE_MMA_MASK
	.align		4
.L_13:
        /*0038*/ 	.byte	0x03, 0x50
        /*003a*/ 	.short	0x0000


	//----- nvinfo : EIATTR_MAXREG_COUNT
	.align		4
        /*003c*/ 	.byte	0x03, 0x1b
        /*003e*/ 	.short	0x00ff


	//----- nvinfo : EIATTR_MERCURY_ISA_VERSION
	.align		4
        /*0040*/ 	.byte	0x03, 0x5f
        /*0042*/ 	.short	0x0101


	//----- nvinfo : EIATTR_VRC_CTA_INIT_COUNT
	.align		4
        /*0044*/ 	.byte	0x02, 0x4a
	.zero		1
	.zero		1


	//----- nvinfo : EIATTR_EXIT_INSTR_OFFSETS
	.align		4
        /*0048*/ 	.byte	0x04, 0x1c
        /*004a*/ 	.short	(.L_15 - .L_14)


	//   ....[0]....
.L_14:
        /*004c*/ 	.word	0x000000c0


	//   ....[1]....
        /*0050*/ 	.word	0x000004b0


	//----- nvinfo : EIATTR_CBANK_PARAM_SIZE
	.align		4
.L_15:
        /*0054*/ 	.byte	0x03, 0x19
        /*0056*/ 	.short	0x0018


	//----- nvinfo : EIATTR_PARAM_CBANK
	.align		4
        /*0058*/ 	.byte	0x04, 0x0a
        /*005a*/ 	.short	(.L_17 - .L_16)
	.align		4
.L_16:
        /*005c*/ 	.word	index@(.nv.constant0._Z12multMatricesPfS_S_)
        /*0060*/ 	.short	0x0380
        /*0062*/ 	.short	0x0018


	//----- nvinfo : EIATTR_SW_WAR
	.align		4
.L_17:
        /*0064*/ 	.byte	0x04, 0x36
        /*0066*/ 	.short	(.L_19 - .L_18)
.L_18:
        /*0068*/ 	.word	0x00000008
.L_19:


//--------------------- .nv.callgraph             --------------------------
	.section	.nv.callgraph,"",@"SHT_CUDA_CALLGRAPH"
	.align	4
	.sectionentsize	8
	.align		4
        /*0000*/ 	.word	0x00000000
	.align		4
        /*0004*/ 	.word	0xffffffff
	.align		4
        /*0008*/ 	.word	0x00000000
	.align		4
        /*000c*/ 	.word	0xfffffffe
	.align		4
        /*0010*/ 	.word	0x00000000
	.align		4
        /*0014*/ 	.word	0xfffffffd
	.align		4
        /*0018*/ 	.word	0x00000000
	.align		4
        /*001c*/ 	.word	0xfffffffc


//--------------------- .text._Z12multMatricesPfS_S_ --------------------------
	.section	.text._Z12multMatricesPfS_S_,"ax",@progbits
	.align	128
        .global         _Z12multMatricesPfS_S_
        .type           _Z12multMatricesPfS_S_,@function
        .size           _Z12multMatricesPfS_S_,(.L_x_1 - _Z12multMatricesPfS_S_)
        .other          _Z12multMatricesPfS_S_,@"STO_CUDA_ENTRY STV_DEFAULT"
_Z12multMatricesPfS_S_:
.text._Z12multMatricesPfS_S_:
[----:B------:R-:W-:Y:S01]  /*0000*/  LDC R1, c[0x0][0x37c] ;  /* 0x0000df00ff017b82 */ /* 0x000fe20000000800 */
[----:B------:R-:W0:Y:S07]  /*0010*/  S2R R3, SR_TID.Y ;  /* 0x0000000000037919 */ /* 0x000e2e0000002200 */
[----:B------:R-:W0:Y:S01]  /*0020*/  S2UR UR4, SR_CTAID.Y ;  /* 0x00000000000479c3 */ /* 0x000e220000002600 */
[----:B------:R-:W1:Y:S07]  /*0030*/  S2R R2, SR_TID.X ;  /* 0x0000000000027919 */ /* 0x000e6e0000002100 */
[----:B------:R-:W0:Y:S08]  /*0040*/  LDC R0, c[0x0][0x364] ;  /* 0x0000d900ff007b82 */ /* 0x000e300000000800 */
[----:B------:R-:W1:Y:S08]  /*0050*/  S2UR UR5, SR_CTAID.X ;  /* 0x00000000000579c3 */ /* 0x000e700000002500 */
[----:B------:R-:W1:Y:S01]  /*0060*/  LDC R13, c[0x0][0x360] ;  /* 0x0000d800ff0d7b82 */ /* 0x000e620000000800 */
[----:B0-----:R-:W-:-:S05]  /*0070*/  IMAD R0, R0, UR4, R3 ;  /* 0x0000000400007c24 */ /* 0x001fca000f8e0203 */
[----:B------:R-:W-:Y:S01]  /*0080*/  SHF.L.U32 R0, R0, 0x3, RZ ;  /* 0x0000000300007819 */ /* 0x000fe200000006ff */
[----:B-1----:R-:W-:-:S05]  /*0090*/  IMAD R13, R13, UR5, R2 ;  /* 0x000000050d0d7c24 */ /* 0x002fca000f8e0202 */
[----:B------:R-:W-:-:S04]  /*00a0*/  IADD3 R10, PT, PT, R0, R13, RZ ;  /* 0x0000000d000a7210 */ /* 0x000fc80007ffe0ff */
[----:B------:R-:W-:-:S13]  /*00b0*/  ISETP.GT.AND P0, PT, R10, 0x3f, PT ;  /* 0x0000003f0a00780c */ /* 0x000fda0003f04270 */
[----:B------:R-:W-:Y:S05]  /*00c0*/  @P0 EXIT ;  /* 0x000000000000094d */ /* 0x000fea0003800000 */
[----:B------:R-:W0:Y:S01]  /*00d0*/  LDC.64 R4, c[0x0][0x390] ;  /* 0x0000e400ff047b82 */ /* 0x000e220000000a00 */
[----:B------:R-:W1:Y:S07]  /*00e0*/  LDCU.64 UR4, c[0x0][0x358] ;  /* 0x00006b00ff0477ac */ /* 0x000e6e0008000a00 */
[----:B------:R-:W2:Y:S01]  /*00f0*/  LDC.64 R2, c[0x0][0x388] ;  /* 0x0000e200ff027b82 */ /* 0x000ea20000000a00 */
[----:B0-----:R-:W-:-:S05]  /*0100*/  IMAD.WIDE.U32 R6, R13, 0x4, R4 ;  /* 0x000000040d067825 */ /* 0x001fca00078e0004 */
[----:B-1----:R0:W3:Y:S01]  /*0110*/  LDG.E R11, desc[UR4][R6.64] ;  /* 0x00000004060b7981 */ /* 0x0020e2000c1e1900 */
[----:B--2---:R-:W-:-:S05]  /*0120*/  IMAD.WIDE.U32 R2, R0, 0x4, R2 ;  /* 0x0000000400027825 */ /* 0x004fca00078e0002 */
[----:B------:R-:W3:Y:S01]  /*0130*/  LDG.E R0, desc[UR4][R2.64] ;  /* 0x0000000402007981 */ /* 0x000ee2000c1e1900 */
[----:B------:R-:W-:-:S03]  /*0140*/  IADD3 R9, PT, PT, R13, 0x8, RZ ;  /* 0x000000080d097810 */ /* 0x000fc60007ffe0ff */
[----:B------:R-:W2:Y:S02]  /*0150*/  LDG.E R15, desc[UR4][R2.64+0x4] ;  /* 0x00000404020f7981 */ /* 0x000ea4000c1e1900 */
[--C-:B------:R-:W-:Y:S01]  /*0160*/  IMAD.WIDE.U32 R8, R9, 0x4, R4.reuse ;  /* 0x0000000409087825 */ /* 0x100fe200078e0004 */
[----:B------:R-:W-:Y:S01]  /*0170*/  IADD3 R23, PT, PT, R13, 0x10, RZ ;  /* 0x000000100d177810 */ /* 0x000fe20007ffe0ff */
[----:B------:R-:W4:Y:S04]  /*0180*/  LDG.E R17, desc[UR4][R2.64+0x8] ;  /* 0x0000080402117981 */ /* 0x000f28000c1e1900 */
[----:B------:R1:W2:Y:S01]  /*0190*/  LDG.E R12, desc[UR4][R8.64] ;  /* 0x00000004080c7981 */ /* 0x0002a2000c1e1900 */
[----:B------:R-:W-:Y:S01]  /*01a0*/  IMAD.WIDE.U32 R22, R23, 0x4, R4 ;  /* 0x0000000417167825 */ /* 0x000fe200078e0004 */
[----:B------:R-:W-:-:S02]  /*01b0*/  IADD3 R25, PT, PT, R13, 0x18, RZ ;  /* 0x000000180d197810 */ /* 0x000fc40007ffe0ff */
[----:B------:R-:W5:Y:S04]  /*01c0*/  LDG.E R16, desc[UR4][R2.64+0xc] ;  /* 0x00000c0402107981 */ /* 0x000f68000c1e1900 */
[----:B------:R-:W4:Y:S01]  /*01d0*/  LDG.E R14, desc[UR4][R22.64] ;  /* 0x00000004160e7981 */ /* 0x000f22000c1e1900 */
[--C-:B------:R-:W-:Y:S01]  /*01e0*/  IMAD.WIDE.U32 R24, R25, 0x4, R4.reuse ;  /* 0x0000000419187825 */ /* 0x100fe200078e0004 */
[----:B------:R-:W-:Y:S02]  /*01f0*/  IADD3 R27, PT, PT, R13, 0x20, RZ ;  /* 0x000000200d1b7810 */ /* 0x000fe40007ffe0ff */
[----:B------:R-:W5:Y:S04]  /*0200*/  LDG.E R18, desc[UR4][R2.64+0x10] ;  /* 0x0000100402127981 */ /* 0x000f68000c1e1900 */
[----:B------:R-:W5:Y:S01]  /*0210*/  LDG.E R19, desc[UR4][R24.64] ;  /* 0x0000000418137981 */ /* 0x000f62000c1e1900 */
[----:B------:R-:W-:Y:S01]  /*0220*/  IMAD.WIDE.U32 R26, R27, 0x4, R4 ;  /* 0x000000041b1a7825 */ /* 0x000fe200078e0004 */
[----:B0-----:R-:W-:-:S02]  /*0230*/  IADD3 R7, PT, PT, R13, 0x28, RZ ;  /* 0x000000280d077810 */ /* 0x001fc40007ffe0ff */
[----:B------:R-:W5:Y:S04]  /*0240*/  LDG.E R20, desc[UR4][R2.64+0x14] ;  /* 0x0000140402147981 */ /* 0x000f68000c1e1900 */
[----:B------:R-:W5:Y:S01]  /*0250*/  LDG.E R21, desc[UR4][R26.64] ;  /* 0x000000041a157981 */ /* 0x000f62000c1e1900 */
[--C-:B------:R-:W-:Y:S01]  /*0260*/  IMAD.WIDE.U32 R6, R7, 0x4, R4.reuse ;  /* 0x0000000407067825 */ /* 0x100fe200078e0004 */
[----:B-1----:R-:W-:Y:S02]  /*0270*/  IADD3 R9, PT, PT, R13, 0x30, RZ ;  /* 0x000000300d097810 */ /* 0x002fe40007ffe0ff */
[----:B------:R-:W5:Y:S04]  /*0280*/  LDG.E R22, desc[UR4][R2.64+0x18] ;  /* 0x0000180402167981 */ /* 0x000f68000c1e1900 */
[----:B------:R0:W5:Y:S01]  /*0290*/  LDG.E R7, desc[UR4][R6.64] ;  /* 0x0000000406077981 */ /* 0x000162000c1e1900 */
[----:B------:R-:W-:-:S06]  /*02a0*/  IMAD.WIDE.U32 R8, R9, 0x4, R4 ;  /* 0x0000000409087825 */ /* 0x000fcc00078e0004 */
[----:B------:R1:W5:Y:S01]  /*02b0*/  LDG.E R9, desc[UR4][R8.64] ;  /* 0x0000000408097981 */ /* 0x000362000c1e1900 */
[----:B------:R-:W-:-:S05]  /*02c0*/  IADD3 R13, PT, PT, R13, 0x38, RZ ;  /* 0x000000380d0d7810 */ /* 0x000fca0007ffe0ff */
[----:B------:R-:W-:Y:S02]  /*02d0*/  IMAD.WIDE.U32 R4, R13, 0x4, R4 ;  /* 0x000000040d047825 */ /* 0x000fe400078e0004 */
[----:B------:R5:W5:Y:S04]  /*02e0*/  LDG.E R13, desc[UR4][R2.64+0x1c] ;  /* 0x00001c04020d7981 */ /* 0x000b68000c1e1900 */
[----:B------:R-:W5:Y:S01]  /*02f0*/  LDG.E R4, desc[UR4][R4.64] ;  /* 0x0000000404047981 */ /* 0x000f62000c1e1900 */
[----:B---3--:R-:W-:-:S06]  /*0300*/  FFMA R0, R0, R11, RZ ;  /* 0x0000000b00007223 */ /* 0x008fcc00000000ff */
[----:B------:R-:W0:Y:S02]  /*0310*/  F2I.TRUNC.NTZ R0, R0 ;  /* 0x0000000000007305 */ /* 0x000e24000020f100 */
[----:B0-----:R-:W-:-:S05]  /*0320*/  I2FP.F32.S32 R6, R0 ;  /* 0x0000000000067245 */ /* 0x001fca0000201400 */
[----:B--2---:R-:W-:-:S06]  /*0330*/  FFMA R6, R15, R12, R6 ;  /* 0x0000000c0f067223 */ /* 0x004fcc0000000006 */
[----:B------:R-:W1:Y:S02]  /*0340*/  F2I.TRUNC.NTZ R6, R6 ;  /* 0x0000000600067305 */ /* 0x000e64000020f100 */
[----:B-1----:R-:W-:-:S05]  /*0350*/  I2FP.F32.S32 R8, R6 ;  /* 0x0000000600087245 */ /* 0x002fca0000201400 */
[----:B----4-:R-:W-:-:S06]  /*0360*/  FFMA R8, R17, R14, R8 ;  /* 0x0000000e11087223 */ /* 0x010fcc0000000008 */
[----:B------:R-:W0:Y:S02]  /*0370*/  F2I.TRUNC.NTZ R8, R8 ;  /* 0x0000000800087305 */ /* 0x000e24000020f100 */
[----:B0-----:R-:W-:-:S05]  /*0380*/  I2FP.F32.S32 R11, R8 ;  /* 0x00000008000b7245 */ /* 0x001fca0000201400 */
[----:B-----5:R-:W-:-:S06]  /*0390*/  FFMA R11, R16, R19, R11 ;  /* 0x00000013100b7223 */ /* 0x020fcc000000000b */
[----:B------:R-:W0:Y:S02]  /*03a0*/  F2I.TRUNC.NTZ R11, R11 ;  /* 0x0000000b000b7305 */ /* 0x000e24000020f100 */
[----:B0-----:R-:W-:-:S05]  /*03b0*/  I2FP.F32.S32 R3, R11 ;  /* 0x0000000b00037245 */ /* 0x001fca0000201400 */
[----:B------:R-:W-:-:S06]  /*03c0*/  FFMA R18, R18, R21, R3 ;  /* 0x0000001512127223 */ /* 0x000fcc0000000003 */
[----:B------:R-:W0:Y:S02]  /*03d0*/  F2I.TRUNC.NTZ R18, R18 ;  /* 0x0000001200127305 */ /* 0x000e24000020f100 */
[----:B0-----:R-:W-:-:S05]  /*03e0*/  I2FP.F32.S32 R3, R18 ;  /* 0x0000001200037245 */ /* 0x001fca0000201400 */
[----:B------:R-:W-:-:S06]  /*03f0*/  FFMA R7, R20, R7, R3 ;  /* 0x0000000714077223 */ /* 0x000fcc0000000003 */
[----:B------:R-:W0:Y:S02]  /*0400*/  F2I.TRUNC.NTZ R7, R7 ;  /* 0x0000000700077305 */ /* 0x000e24000020f100 */
[----:B0-----:R-:W-:-:S05]  /*0410*/  I2FP.F32.S32 R3, R7 ;  /* 0x0000000700037245 */ /* 0x001fca0000201400 */
[----:B------:R-:W-:Y:S02]  /*0420*/  FFMA R9, R22, R9, R3 ;  /* 0x0000000916097223 */ /* 0x000fe40000000003 */
[----:B------:R-:W0:Y:S04]  /*0430*/  LDC.64 R2, c[0x0][0x380] ;  /* 0x0000e000ff027b82 */ /* 0x000e280000000a00 */
[----:B------:R-:W1:Y:S02]  /*0440*/  F2I.TRUNC.NTZ R9, R9 ;  /* 0x0000000900097305 */ /* 0x000e64000020f100 */
[----:B-1----:R-:W-:-:S05]  /*0450*/  I2FP.F32.S32 R0, R9 ;  /* 0x0000000900007245 */ /* 0x002fca0000201400 */
[----:B------:R-:W-:-:S06]  /*0460*/  FFMA R0, R13, R4, R0 ;  /* 0x000000040d007223 */ /* 0x000fcc0000000000 */
[----:B------:R-:W1:Y:S01]  /*0470*/  F2I.TRUNC.NTZ R0, R0 ;  /* 0x0000000000007305 */ /* 0x000e62000020f100 */
[----:B0-----:R-:W-:Y:S01]  /*0480*/  IMAD.WIDE R10, R10, 0x4, R2 ;  /* 0x000000040a0a7825 */ /* 0x001fe200078e0202 */
[----:B-1----:R-:W-:-:S05]  /*0490*/  I2FP.F32.S32 R3, R0 ;  /* 0x0000000000037245 */ /* 0x002fca0000201400 */
[----:B------:R-:W-:Y:S01]  /*04a0*/  STG.E desc[UR4][R10.64], R3 ;  /* 0x000000030a007986 */ /* 0x000fe2000c101904 */
[----:B------:R-:W-:Y:S05]  /*04b0*/  EXIT ;  /* 0x000000000000794d */ /* 0x000fea0003800000 */
.L_x_0:
[----:B------:R-:W-:-:S00]  /*04c0*/  BRA `(.L_x_0) ;  /* 0xfffffffc00fc7947 */ /* 0x000fc0000383ffff */
[----:B------:R-:W-:-:S00]  /*04d0*/  NOP ;  /* 0x0000000000007918 */ /* 0x000fc00000000000 */
        /* <DEDUP_REMOVED lines=10> */
.L_x_1:


//--------------------- .nv.shared.reserved.0     --------------------------
	.section	.nv.shared.reserved.0,"aw",@nobits
	.weak		__nv_reservedSMEM_offset_0_alias
	.size		__nv_reservedSMEM_offset_0_alias, 0, 64
	.other		__nv_reservedSMEM_offset_0_alias,@"STO_CUDA_RESERVED_SHARED STV_DEFAULT"
__nv_reservedSMEM_offset_0_alias:
	.zero		0
	.zero		64


//--------------------- .nv.constant0._Z12multMatricesPfS_S_ --------------------------
	.section	.nv.constant0._Z12multMatricesPfS_S_,"a",@progbits
	.sectionflags	@""
	.align	4
.nv.constant0._Z12multMatricesPfS_S_:
	.zero		920


//--------------------- SYMBOLS --------------------------

	.type		.nv.reservedSmem.offset0,@object
	.size		.nv.reservedSmem.offset0,0x4
